//
// Generated by NVIDIA NVVM Compiler
//
// Compiler Build ID: CL-36424714
// Cuda compilation tools, release 13.0, V13.0.88
// Based on NVVM 20.0.0
//

.version 9.0
.target sm_100
.address_size 64

	// .globl	_Z16block_mul_kerneliiPdS_S_
.extern .shared .align 16 .b8 share[];

.visible .entry _Z16block_mul_kerneliiPdS_S_(
	.param .u32 _Z16block_mul_kerneliiPdS_S__param_0,
	.param .u32 _Z16block_mul_kerneliiPdS_S__param_1,
	.param .u64 .ptr .align 1 _Z16block_mul_kerneliiPdS_S__param_2,
	.param .u64 .ptr .align 1 _Z16block_mul_kerneliiPdS_S__param_3,
	.param .u64 .ptr .align 1 _Z16block_mul_kerneliiPdS_S__param_4
)
{
	.reg .pred 	%p<3>;
	.reg .b32 	%r<40>;
	.reg .b64 	%rd<50>;
	.reg .b64 	%fd<595>;

	ld.param.u32 	%r18, [_Z16block_mul_kerneliiPdS_S__param_0];
	ld.param.u32 	%r19, [_Z16block_mul_kerneliiPdS_S__param_1];
	ld.param.u64 	%rd11, [_Z16block_mul_kerneliiPdS_S__param_2];
	cvta.to.global.u64 	%rd1, %rd11;
	mov.u32 	%r20, %ctaid.x;
	mov.u32 	%r21, %ctaid.y;
	shl.b32 	%r1, %r20, 5;
	shl.b32 	%r2, %r21, 5;
	mov.u32 	%r3, %tid.y;
	mov.u32 	%r4, %tid.x;
	shl.b32 	%r5, %r3, 3;
	setp.lt.s32 	%p1, %r19, 1;
	mov.f64 	%fd587, 0d0000000000000000;
	mov.f64 	%fd588, %fd587;
	mov.f64 	%fd589, %fd587;
	mov.f64 	%fd590, %fd587;
	mov.f64 	%fd591, %fd587;
	mov.f64 	%fd592, %fd587;
	mov.f64 	%fd593, %fd587;
	mov.f64 	%fd594, %fd587;
	@%p1 bra 	$L__BB0_3;
	add.s32 	%r22, %r1, %r5;
	shl.b32 	%r23, %r3, 8;
	add.s32 	%r24, %r23, %r4;
	shl.b32 	%r25, %r24, 3;
	mov.u32 	%r26, share;
	add.s32 	%r6, %r26, %r25;
	shl.b32 	%r27, %r3, 11;
	add.s32 	%r7, %r26, %r27;
	neg.s32 	%r39, %r19;
	mul.wide.s32 	%rd2, %r18, 8;
	mad.lo.s32 	%r38, %r22, %r18, %r4;
	mul.wide.s32 	%rd12, %r18, 16;
	add.s64 	%rd3, %rd1, %rd12;
	mul.wide.s32 	%rd13, %r18, 24;
	add.s64 	%rd4, %rd1, %rd13;
	mul.wide.s32 	%rd14, %r18, 32;
	add.s64 	%rd5, %rd1, %rd14;
	mul.wide.s32 	%rd15, %r18, 40;
	add.s64 	%rd6, %rd1, %rd15;
	mul.wide.s32 	%rd16, %r18, 48;
	add.s64 	%rd7, %rd1, %rd16;
	mul.wide.s32 	%rd17, %r18, 56;
	add.s64 	%rd8, %rd1, %rd17;
	mul.lo.s32 	%r28, %r3, %r18;
	shl.b32 	%r29, %r28, 3;
	add.s32 	%r30, %r4, %r29;
	add.s32 	%r37, %r30, %r2;
	shl.b32 	%r11, %r18, 5;
	mov.f64 	%fd594, 0d0000000000000000;
	mov.f64 	%fd593, %fd594;
	mov.f64 	%fd592, %fd594;
	mov.f64 	%fd591, %fd594;
	mov.f64 	%fd590, %fd594;
	mov.f64 	%fd589, %fd594;
	mov.f64 	%fd588, %fd594;
	mov.f64 	%fd587, %fd594;
$L__BB0_2:
	ld.param.u64 	%rd48, [_Z16block_mul_kerneliiPdS_S__param_3];
	mul.wide.s32 	%rd18, %r38, 8;
	add.s64 	%rd19, %rd1, %rd18;
	add.s64 	%rd20, %rd19, %rd2;
	add.s64 	%rd21, %rd3, %rd18;
	add.s64 	%rd22, %rd4, %rd18;
	add.s64 	%rd23, %rd5, %rd18;
	add.s64 	%rd24, %rd6, %rd18;
	add.s64 	%rd25, %rd7, %rd18;
	add.s64 	%rd26, %rd8, %rd18;
	ld.global.f64 	%fd27, [%rd19];
	st.shared.f64 	[%r6], %fd27;
	ld.global.f64 	%fd28, [%rd20];
	st.shared.f64 	[%r6+256], %fd28;
	ld.global.f64 	%fd29, [%rd21];
	st.shared.f64 	[%r6+512], %fd29;
	ld.global.f64 	%fd30, [%rd22];
	st.shared.f64 	[%r6+768], %fd30;
	ld.global.f64 	%fd31, [%rd23];
	st.shared.f64 	[%r6+1024], %fd31;
	ld.global.f64 	%fd32, [%rd24];
	st.shared.f64 	[%r6+1280], %fd32;
	ld.global.f64 	%fd33, [%rd25];
	st.shared.f64 	[%r6+1536], %fd33;
	ld.global.f64 	%fd34, [%rd26];
	st.shared.f64 	[%r6+1792], %fd34;
	cvta.to.global.u64 	%rd27, %rd48;
	mul.wide.s32 	%rd28, %r37, 8;
	add.s64 	%rd29, %rd27, %rd28;
	ld.global.f64 	%fd35, [%rd29];
	st.shared.f64 	[%r6+8192], %fd35;
	add.s64 	%rd30, %rd29, %rd2;
	ld.global.f64 	%fd36, [%rd30];
	st.shared.f64 	[%r6+8448], %fd36;
	add.s64 	%rd31, %rd30, %rd2;
	ld.global.f64 	%fd37, [%rd31];
	st.shared.f64 	[%r6+8704], %fd37;
	add.s64 	%rd32, %rd31, %rd2;
	ld.global.f64 	%fd38, [%rd32];
	st.shared.f64 	[%r6+8960], %fd38;
	add.s64 	%rd33, %rd32, %rd2;
	ld.global.f64 	%fd39, [%rd33];
	st.shared.f64 	[%r6+9216], %fd39;
	add.s64 	%rd34, %rd33, %rd2;
	ld.global.f64 	%fd40, [%rd34];
	st.shared.f64 	[%r6+9472], %fd40;
	add.s64 	%rd35, %rd34, %rd2;
	ld.global.f64 	%fd41, [%rd35];
	st.shared.f64 	[%r6+9728], %fd41;
	add.s64 	%rd36, %rd35, %rd2;
	ld.global.f64 	%fd42, [%rd36];
	st.shared.f64 	[%r6+9984], %fd42;
	bar.sync 	0;
	shl.b32 	%r31, %r4, 3;
	mov.u32 	%r32, share;
	add.s32 	%r33, %r32, %r31;
	ld.shared.f64 	%fd43, [%r33+8192];
	ld.shared.v2.f64 	{%fd44, %fd45}, [%r7];
	ld.shared.v2.f64 	{%fd46, %fd47}, [%r7+256];
	ld.shared.v2.f64 	{%fd48, %fd49}, [%r7+512];
	ld.shared.v2.f64 	{%fd50, %fd51}, [%r7+768];
	ld.shared.v2.f64 	{%fd52, %fd53}, [%r7+1024];
	ld.shared.v2.f64 	{%fd54, %fd55}, [%r7+1280];
	ld.shared.v2.f64 	{%fd56, %fd57}, [%r7+1536];
	ld.shared.v2.f64 	{%fd58, %fd59}, [%r7+1792];
	fma.rn.f64 	%fd60, %fd43, %fd44, %fd588;
	fma.rn.f64 	%fd61, %fd43, %fd46, %fd587;
	fma.rn.f64 	%fd62, %fd43, %fd48, %fd589;
	fma.rn.f64 	%fd63, %fd43, %fd50, %fd590;
	fma.rn.f64 	%fd64, %fd43, %fd52, %fd591;
	fma.rn.f64 	%fd65, %fd43, %fd54, %fd592;
	fma.rn.f64 	%fd66, %fd43, %fd56, %fd593;
	fma.rn.f64 	%fd67, %fd43, %fd58, %fd594;
	ld.shared.f64 	%fd68, [%r33+8448];
	fma.rn.f64 	%fd69, %fd68, %fd45, %fd60;
	fma.rn.f64 	%fd70, %fd68, %fd47, %fd61;
	fma.rn.f64 	%fd71, %fd68, %fd49, %fd62;
	fma.rn.f64 	%fd72, %fd68, %fd51, %fd63;
	fma.rn.f64 	%fd73, %fd68, %fd53, %fd64;
	fma.rn.f64 	%fd74, %fd68, %fd55, %fd65;
	fma.rn.f64 	%fd75, %fd68, %fd57, %fd66;
	fma.rn.f64 	%fd76, %fd68, %fd59, %fd67;
	ld.shared.f64 	%fd77, [%r33+8704];
	ld.shared.v2.f64 	{%fd78, %fd79}, [%r7+16];
	ld.shared.v2.f64 	{%fd80, %fd81}, [%r7+272];
	ld.shared.v2.f64 	{%fd82, %fd83}, [%r7+528];
	ld.shared.v2.f64 	{%fd84, %fd85}, [%r7+784];
	ld.shared.v2.f64 	{%fd86, %fd87}, [%r7+1040];
	ld.shared.v2.f64 	{%fd88, %fd89}, [%r7+1296];
	ld.shared.v2.f64 	{%fd90, %fd91}, [%r7+1552];
	ld.shared.v2.f64 	{%fd92, %fd93}, [%r7+1808];
	fma.rn.f64 	%fd94, %fd77, %fd78, %fd69;
	fma.rn.f64 	%fd95, %fd77, %fd80, %fd70;
	fma.rn.f64 	%fd96, %fd77, %fd82, %fd71;
	fma.rn.f64 	%fd97, %fd77, %fd84, %fd72;
	fma.rn.f64 	%fd98, %fd77, %fd86, %fd73;
	fma.rn.f64 	%fd99, %fd77, %fd88, %fd74;
	fma.rn.f64 	%fd100, %fd77, %fd90, %fd75;
	fma.rn.f64 	%fd101, %fd77, %fd92, %fd76;
	ld.shared.f64 	%fd102, [%r33+8960];
	fma.rn.f64 	%fd103, %fd102, %fd79, %fd94;
	fma.rn.f64 	%fd104, %fd102, %fd81, %fd95;
	fma.rn.f64 	%fd105, %fd102, %fd83, %fd96;
	fma.rn.f64 	%fd106, %fd102, %fd85, %fd97;
	fma.rn.f64 	%fd107, %fd102, %fd87, %fd98;
	fma.rn.f64 	%fd108, %fd102, %fd89, %fd99;
	fma.rn.f64 	%fd109, %fd102, %fd91, %fd100;
	fma.rn.f64 	%fd110, %fd102, %fd93, %fd101;
	ld.shared.f64 	%fd111, [%r33+9216];
	ld.shared.v2.f64 	{%fd112, %fd113}, [%r7+32];
	ld.shared.v2.f64 	{%fd114, %fd115}, [%r7+288];
	ld.shared.v2.f64 	{%fd116, %fd117}, [%r7+544];
	ld.shared.v2.f64 	{%fd118, %fd119}, [%r7+800];
	ld.shared.v2.f64 	{%fd120, %fd121}, [%r7+1056];
	ld.shared.v2.f64 	{%fd122, %fd123}, [%r7+1312];
	ld.shared.v2.f64 	{%fd124, %fd125}, [%r7+1568];
	ld.shared.v2.f64 	{%fd126, %fd127}, [%r7+1824];
	fma.rn.f64 	%fd128, %fd111, %fd112, %fd103;
	fma.rn.f64 	%fd129, %fd111, %fd114, %fd104;
	fma.rn.f64 	%fd130, %fd111, %fd116, %fd105;
	fma.rn.f64 	%fd131, %fd111, %fd118, %fd106;
	fma.rn.f64 	%fd132, %fd111, %fd120, %fd107;
	fma.rn.f64 	%fd133, %fd111, %fd122, %fd108;
	fma.rn.f64 	%fd134, %fd111, %fd124, %fd109;
	fma.rn.f64 	%fd135, %fd111, %fd126, %fd110;
	ld.shared.f64 	%fd136, [%r33+9472];
	fma.rn.f64 	%fd137, %fd136, %fd113, %fd128;
	fma.rn.f64 	%fd138, %fd136, %fd115, %fd129;
	fma.rn.f64 	%fd139, %fd136, %fd117, %fd130;
	fma.rn.f64 	%fd140, %fd136, %fd119, %fd131;
	fma.rn.f64 	%fd141, %fd136, %fd121, %fd132;
	fma.rn.f64 	%fd142, %fd136, %fd123, %fd133;
	fma.rn.f64 	%fd143, %fd136, %fd125, %fd134;
	fma.rn.f64 	%fd144, %fd136, %fd127, %fd135;
	ld.shared.f64 	%fd145, [%r33+9728];
	ld.shared.v2.f64 	{%fd146, %fd147}, [%r7+48];
	ld.shared.v2.f64 	{%fd148, %fd149}, [%r7+304];
	ld.shared.v2.f64 	{%fd150, %fd151}, [%r7+560];
	ld.shared.v2.f64 	{%fd152, %fd153}, [%r7+816];
	ld.shared.v2.f64 	{%fd154, %fd155}, [%r7+1072];
	ld.shared.v2.f64 	{%fd156, %fd157}, [%r7+1328];
	ld.shared.v2.f64 	{%fd158, %fd159}, [%r7+1584];
	ld.shared.v2.f64 	{%fd160, %fd161}, [%r7+1840];
	fma.rn.f64 	%fd162, %fd145, %fd146, %fd137;
	fma.rn.f64 	%fd163, %fd145, %fd148, %fd138;
	fma.rn.f64 	%fd164, %fd145, %fd150, %fd139;
	fma.rn.f64 	%fd165, %fd145, %fd152, %fd140;
	fma.rn.f64 	%fd166, %fd145, %fd154, %fd141;
	fma.rn.f64 	%fd167, %fd145, %fd156, %fd142;
	fma.rn.f64 	%fd168, %fd145, %fd158, %fd143;
	fma.rn.f64 	%fd169, %fd145, %fd160, %fd144;
	ld.shared.f64 	%fd170, [%r33+9984];
	fma.rn.f64 	%fd171, %fd170, %fd147, %fd162;
	fma.rn.f64 	%fd172, %fd170, %fd149, %fd163;
	fma.rn.f64 	%fd173, %fd170, %fd151, %fd164;
	fma.rn.f64 	%fd174, %fd170, %fd153, %fd165;
	fma.rn.f64 	%fd175, %fd170, %fd155, %fd166;
	fma.rn.f64 	%fd176, %fd170, %fd157, %fd167;
	fma.rn.f64 	%fd177, %fd170, %fd159, %fd168;
	fma.rn.f64 	%fd178, %fd170, %fd161, %fd169;
	ld.shared.f64 	%fd179, [%r33+10240];
	ld.shared.v2.f64 	{%fd180, %fd181}, [%r7+64];
	ld.shared.v2.f64 	{%fd182, %fd183}, [%r7+320];
	ld.shared.v2.f64 	{%fd184, %fd185}, [%r7+576];
	ld.shared.v2.f64 	{%fd186, %fd187}, [%r7+832];
	ld.shared.v2.f64 	{%fd188, %fd189}, [%r7+1088];
	ld.shared.v2.f64 	{%fd190, %fd191}, [%r7+1344];
	ld.shared.v2.f64 	{%fd192, %fd193}, [%r7+1600];
	ld.shared.v2.f64 	{%fd194, %fd195}, [%r7+1856];
	fma.rn.f64 	%fd196, %fd179, %fd180, %fd171;
	fma.rn.f64 	%fd197, %fd179, %fd182, %fd172;
	fma.rn.f64 	%fd198, %fd179, %fd184, %fd173;
	fma.rn.f64 	%fd199, %fd179, %fd186, %fd174;
	fma.rn.f64 	%fd200, %fd179, %fd188, %fd175;
	fma.rn.f64 	%fd201, %fd179, %fd190, %fd176;
	fma.rn.f64 	%fd202, %fd179, %fd192, %fd177;
	fma.rn.f64 	%fd203, %fd179, %fd194, %fd178;
	ld.shared.f64 	%fd204, [%r33+10496];
	fma.rn.f64 	%fd205, %fd204, %fd181, %fd196;
	fma.rn.f64 	%fd206, %fd204, %fd183, %fd197;
	fma.rn.f64 	%fd207, %fd204, %fd185, %fd198;
	fma.rn.f64 	%fd208, %fd204, %fd187, %fd199;
	fma.rn.f64 	%fd209, %fd204, %fd189, %fd200;
	fma.rn.f64 	%fd210, %fd204, %fd191, %fd201;
	fma.rn.f64 	%fd211, %fd204, %fd193, %fd202;
	fma.rn.f64 	%fd212, %fd204, %fd195, %fd203;
	ld.shared.f64 	%fd213, [%r33+10752];
	ld.shared.v2.f64 	{%fd214, %fd215}, [%r7+80];
	ld.shared.v2.f64 	{%fd216, %fd217}, [%r7+336];
	ld.shared.v2.f64 	{%fd218, %fd219}, [%r7+592];
	ld.shared.v2.f64 	{%fd220, %fd221}, [%r7+848];
	ld.shared.v2.f64 	{%fd222, %fd223}, [%r7+1104];
	ld.shared.v2.f64 	{%fd224, %fd225}, [%r7+1360];
	ld.shared.v2.f64 	{%fd226, %fd227}, [%r7+1616];
	ld.shared.v2.f64 	{%fd228, %fd229}, [%r7+1872];
	fma.rn.f64 	%fd230, %fd213, %fd214, %fd205;
	fma.rn.f64 	%fd231, %fd213, %fd216, %fd206;
	fma.rn.f64 	%fd232, %fd213, %fd218, %fd207;
	fma.rn.f64 	%fd233, %fd213, %fd220, %fd208;
	fma.rn.f64 	%fd234, %fd213, %fd222, %fd209;
	fma.rn.f64 	%fd235, %fd213, %fd224, %fd210;
	fma.rn.f64 	%fd236, %fd213, %fd226, %fd211;
	fma.rn.f64 	%fd237, %fd213, %fd228, %fd212;
	ld.shared.f64 	%fd238, [%r33+11008];
	fma.rn.f64 	%fd239, %fd238, %fd215, %fd230;
	fma.rn.f64 	%fd240, %fd238, %fd217, %fd231;
	fma.rn.f64 	%fd241, %fd238, %fd219, %fd232;
	fma.rn.f64 	%fd242, %fd238, %fd221, %fd233;
	fma.rn.f64 	%fd243, %fd238, %fd223, %fd234;
	fma.rn.f64 	%fd244, %fd238, %fd225, %fd235;
	fma.rn.f64 	%fd245, %fd238, %fd227, %fd236;
	fma.rn.f64 	%fd246, %fd238, %fd229, %fd237;
	ld.shared.f64 	%fd247, [%r33+11264];
	ld.shared.v2.f64 	{%fd248, %fd249}, [%r7+96];
	ld.shared.v2.f64 	{%fd250, %fd251}, [%r7+352];
	ld.shared.v2.f64 	{%fd252, %fd253}, [%r7+608];
	ld.shared.v2.f64 	{%fd254, %fd255}, [%r7+864];
	ld.shared.v2.f64 	{%fd256, %fd257}, [%r7+1120];
	ld.shared.v2.f64 	{%fd258, %fd259}, [%r7+1376];
	ld.shared.v2.f64 	{%fd260, %fd261}, [%r7+1632];
	ld.shared.v2.f64 	{%fd262, %fd263}, [%r7+1888];
	fma.rn.f64 	%fd264, %fd247, %fd248, %fd239;
	fma.rn.f64 	%fd265, %fd247, %fd250, %fd240;
	fma.rn.f64 	%fd266, %fd247, %fd252, %fd241;
	fma.rn.f64 	%fd267, %fd247, %fd254, %fd242;
	fma.rn.f64 	%fd268, %fd247, %fd256, %fd243;
	fma.rn.f64 	%fd269, %fd247, %fd258, %fd244;
	fma.rn.f64 	%fd270, %fd247, %fd260, %fd245;
	fma.rn.f64 	%fd271, %fd247, %fd262, %fd246;
	ld.shared.f64 	%fd272, [%r33+11520];
	fma.rn.f64 	%fd273, %fd272, %fd249, %fd264;
	fma.rn.f64 	%fd274, %fd272, %fd251, %fd265;
	fma.rn.f64 	%fd275, %fd272, %fd253, %fd266;
	fma.rn.f64 	%fd276, %fd272, %fd255, %fd267;
	fma.rn.f64 	%fd277, %fd272, %fd257, %fd268;
	fma.rn.f64 	%fd278, %fd272, %fd259, %fd269;
	fma.rn.f64 	%fd279, %fd272, %fd261, %fd270;
	fma.rn.f64 	%fd280, %fd272, %fd263, %fd271;
	ld.shared.f64 	%fd281, [%r33+11776];
	ld.shared.v2.f64 	{%fd282, %fd283}, [%r7+112];
	ld.shared.v2.f64 	{%fd284, %fd285}, [%r7+368];
	ld.shared.v2.f64 	{%fd286, %fd287}, [%r7+624];
	ld.shared.v2.f64 	{%fd288, %fd289}, [%r7+880];
	ld.shared.v2.f64 	{%fd290, %fd291}, [%r7+1136];
	ld.shared.v2.f64 	{%fd292, %fd293}, [%r7+1392];
	ld.shared.v2.f64 	{%fd294, %fd295}, [%r7+1648];
	ld.shared.v2.f64 	{%fd296, %fd297}, [%r7+1904];
	fma.rn.f64 	%fd298, %fd281, %fd282, %fd273;
	fma.rn.f64 	%fd299, %fd281, %fd284, %fd274;
	fma.rn.f64 	%fd300, %fd281, %fd286, %fd275;
	fma.rn.f64 	%fd301, %fd281, %fd288, %fd276;
	fma.rn.f64 	%fd302, %fd281, %fd290, %fd277;
	fma.rn.f64 	%fd303, %fd281, %fd292, %fd278;
	fma.rn.f64 	%fd304, %fd281, %fd294, %fd279;
	fma.rn.f64 	%fd305, %fd281, %fd296, %fd280;
	ld.shared.f64 	%fd306, [%r33+12032];
	fma.rn.f64 	%fd307, %fd306, %fd283, %fd298;
	fma.rn.f64 	%fd308, %fd306, %fd285, %fd299;
	fma.rn.f64 	%fd309, %fd306, %fd287, %fd300;
	fma.rn.f64 	%fd310, %fd306, %fd289, %fd301;
	fma.rn.f64 	%fd311, %fd306, %fd291, %fd302;
	fma.rn.f64 	%fd312, %fd306, %fd293, %fd303;
	fma.rn.f64 	%fd313, %fd306, %fd295, %fd304;
	fma.rn.f64 	%fd314, %fd306, %fd297, %fd305;
	ld.shared.f64 	%fd315, [%r33+12288];
	ld.shared.v2.f64 	{%fd316, %fd317}, [%r7+128];
	ld.shared.v2.f64 	{%fd318, %fd319}, [%r7+384];
	ld.shared.v2.f64 	{%fd320, %fd321}, [%r7+640];
	ld.shared.v2.f64 	{%fd322, %fd323}, [%r7+896];
	ld.shared.v2.f64 	{%fd324, %fd325}, [%r7+1152];
	ld.shared.v2.f64 	{%fd326, %fd327}, [%r7+1408];
	ld.shared.v2.f64 	{%fd328, %fd329}, [%r7+1664];
	ld.shared.v2.f64 	{%fd330, %fd331}, [%r7+1920];
	fma.rn.f64 	%fd332, %fd315, %fd316, %fd307;
	fma.rn.f64 	%fd333, %fd315, %fd318, %fd308;
	fma.rn.f64 	%fd334, %fd315, %fd320, %fd309;
	fma.rn.f64 	%fd335, %fd315, %fd322, %fd310;
	fma.rn.f64 	%fd336, %fd315, %fd324, %fd311;
	fma.rn.f64 	%fd337, %fd315, %fd326, %fd312;
	fma.rn.f64 	%fd338, %fd315, %fd328, %fd313;
	fma.rn.f64 	%fd339, %fd315, %fd330, %fd314;
	ld.shared.f64 	%fd340, [%r33+12544];
	fma.rn.f64 	%fd341, %fd340, %fd317, %fd332;
	fma.rn.f64 	%fd342, %fd340, %fd319, %fd333;
	fma.rn.f64 	%fd343, %fd340, %fd321, %fd334;
	fma.rn.f64 	%fd344, %fd340, %fd323, %fd335;
	fma.rn.f64 	%fd345, %fd340, %fd325, %fd336;
	fma.rn.f64 	%fd346, %fd340, %fd327, %fd337;
	fma.rn.f64 	%fd347, %fd340, %fd329, %fd338;
	fma.rn.f64 	%fd348, %fd340, %fd331, %fd339;
	ld.shared.f64 	%fd349, [%r33+12800];
	ld.shared.v2.f64 	{%fd350, %fd351}, [%r7+144];
	ld.shared.v2.f64 	{%fd352, %fd353}, [%r7+400];
	ld.shared.v2.f64 	{%fd354, %fd355}, [%r7+656];
	ld.shared.v2.f64 	{%fd356, %fd357}, [%r7+912];
	ld.shared.v2.f64 	{%fd358, %fd359}, [%r7+1168];
	ld.shared.v2.f64 	{%fd360, %fd361}, [%r7+1424];
	ld.shared.v2.f64 	{%fd362, %fd363}, [%r7+1680];
	ld.shared.v2.f64 	{%fd364, %fd365}, [%r7+1936];
	fma.rn.f64 	%fd366, %fd349, %fd350, %fd341;
	fma.rn.f64 	%fd367, %fd349, %fd352, %fd342;
	fma.rn.f64 	%fd368, %fd349, %fd354, %fd343;
	fma.rn.f64 	%fd369, %fd349, %fd356, %fd344;
	fma.rn.f64 	%fd370, %fd349, %fd358, %fd345;
	fma.rn.f64 	%fd371, %fd349, %fd360, %fd346;
	fma.rn.f64 	%fd372, %fd349, %fd362, %fd347;
	fma.rn.f64 	%fd373, %fd349, %fd364, %fd348;
	ld.shared.f64 	%fd374, [%r33+13056];
	fma.rn.f64 	%fd375, %fd374, %fd351, %fd366;
	fma.rn.f64 	%fd376, %fd374, %fd353, %fd367;
	fma.rn.f64 	%fd377, %fd374, %fd355, %fd368;
	fma.rn.f64 	%fd378, %fd374, %fd357, %fd369;
	fma.rn.f64 	%fd379, %fd374, %fd359, %fd370;
	fma.rn.f64 	%fd380, %fd374, %fd361, %fd371;
	fma.rn.f64 	%fd381, %fd374, %fd363, %fd372;
	fma.rn.f64 	%fd382, %fd374, %fd365, %fd373;
	ld.shared.f64 	%fd383, [%r33+13312];
	ld.shared.v2.f64 	{%fd384, %fd385}, [%r7+160];
	ld.shared.v2.f64 	{%fd386, %fd387}, [%r7+416];
	ld.shared.v2.f64 	{%fd388, %fd389}, [%r7+672];
	ld.shared.v2.f64 	{%fd390, %fd391}, [%r7+928];
	ld.shared.v2.f64 	{%fd392, %fd393}, [%r7+1184];
	ld.shared.v2.f64 	{%fd394, %fd395}, [%r7+1440];
	ld.shared.v2.f64 	{%fd396, %fd397}, [%r7+1696];
	ld.shared.v2.f64 	{%fd398, %fd399}, [%r7+1952];
	fma.rn.f64 	%fd400, %fd383, %fd384, %fd375;
	fma.rn.f64 	%fd401, %fd383, %fd386, %fd376;
	fma.rn.f64 	%fd402, %fd383, %fd388, %fd377;
	fma.rn.f64 	%fd403, %fd383, %fd390, %fd378;
	fma.rn.f64 	%fd404, %fd383, %fd392, %fd379;
	fma.rn.f64 	%fd405, %fd383, %fd394, %fd380;
	fma.rn.f64 	%fd406, %fd383, %fd396, %fd381;
	fma.rn.f64 	%fd407, %fd383, %fd398, %fd382;
	ld.shared.f64 	%fd408, [%r33+13568];
	fma.rn.f64 	%fd409, %fd408, %fd385, %fd400;
	fma.rn.f64 	%fd410, %fd408, %fd387, %fd401;
	fma.rn.f64 	%fd411, %fd408, %fd389, %fd402;
	fma.rn.f64 	%fd412, %fd408, %fd391, %fd403;
	fma.rn.f64 	%fd413, %fd408, %fd393, %fd404;
	fma.rn.f64 	%fd414, %fd408, %fd395, %fd405;
	fma.rn.f64 	%fd415, %fd408, %fd397, %fd406;
	fma.rn.f64 	%fd416, %fd408, %fd399, %fd407;
	ld.shared.f64 	%fd417, [%r33+13824];
	ld.shared.v2.f64 	{%fd418, %fd419}, [%r7+176];
	ld.shared.v2.f64 	{%fd420, %fd421}, [%r7+432];
	ld.shared.v2.f64 	{%fd422, %fd423}, [%r7+688];
	ld.shared.v2.f64 	{%fd424, %fd425}, [%r7+944];
	ld.shared.v2.f64 	{%fd426, %fd427}, [%r7+1200];
	ld.shared.v2.f64 	{%fd428, %fd429}, [%r7+1456];
	ld.shared.v2.f64 	{%fd430, %fd431}, [%r7+1712];
	ld.shared.v2.f64 	{%fd432, %fd433}, [%r7+1968];
	fma.rn.f64 	%fd434, %fd417, %fd418, %fd409;
	fma.rn.f64 	%fd435, %fd417, %fd420, %fd410;
	fma.rn.f64 	%fd436, %fd417, %fd422, %fd411;
	fma.rn.f64 	%fd437, %fd417, %fd424, %fd412;
	fma.rn.f64 	%fd438, %fd417, %fd426, %fd413;
	fma.rn.f64 	%fd439, %fd417, %fd428, %fd414;
	fma.rn.f64 	%fd440, %fd417, %fd430, %fd415;
	fma.rn.f64 	%fd441, %fd417, %fd432, %fd416;
	ld.shared.f64 	%fd442, [%r33+14080];
	fma.rn.f64 	%fd443, %fd442, %fd419, %fd434;
	fma.rn.f64 	%fd444, %fd442, %fd421, %fd435;
	fma.rn.f64 	%fd445, %fd442, %fd423, %fd436;
	fma.rn.f64 	%fd446, %fd442, %fd425, %fd437;
	fma.rn.f64 	%fd447, %fd442, %fd427, %fd438;
	fma.rn.f64 	%fd448, %fd442, %fd429, %fd439;
	fma.rn.f64 	%fd449, %fd442, %fd431, %fd440;
	fma.rn.f64 	%fd450, %fd442, %fd433, %fd441;
	ld.shared.f64 	%fd451, [%r33+14336];
	ld.shared.v2.f64 	{%fd452, %fd453}, [%r7+192];
	ld.shared.v2.f64 	{%fd454, %fd455}, [%r7+448];
	ld.shared.v2.f64 	{%fd456, %fd457}, [%r7+704];
	ld.shared.v2.f64 	{%fd458, %fd459}, [%r7+960];
	ld.shared.v2.f64 	{%fd460, %fd461}, [%r7+1216];
	ld.shared.v2.f64 	{%fd462, %fd463}, [%r7+1472];
	ld.shared.v2.f64 	{%fd464, %fd465}, [%r7+1728];
	ld.shared.v2.f64 	{%fd466, %fd467}, [%r7+1984];
	fma.rn.f64 	%fd468, %fd451, %fd452, %fd443;
	fma.rn.f64 	%fd469, %fd451, %fd454, %fd444;
	fma.rn.f64 	%fd470, %fd451, %fd456, %fd445;
	fma.rn.f64 	%fd471, %fd451, %fd458, %fd446;
	fma.rn.f64 	%fd472, %fd451, %fd460, %fd447;
	fma.rn.f64 	%fd473, %fd451, %fd462, %fd448;
	fma.rn.f64 	%fd474, %fd451, %fd464, %fd449;
	fma.rn.f64 	%fd475, %fd451, %fd466, %fd450;
	ld.shared.f64 	%fd476, [%r33+14592];
	fma.rn.f64 	%fd477, %fd476, %fd453, %fd468;
	fma.rn.f64 	%fd478, %fd476, %fd455, %fd469;
	fma.rn.f64 	%fd479, %fd476, %fd457, %fd470;
	fma.rn.f64 	%fd480, %fd476, %fd459, %fd471;
	fma.rn.f64 	%fd481, %fd476, %fd461, %fd472;
	fma.rn.f64 	%fd482, %fd476, %fd463, %fd473;
	fma.rn.f64 	%fd483, %fd476, %fd465, %fd474;
	fma.rn.f64 	%fd484, %fd476, %fd467, %fd475;
	ld.shared.f64 	%fd485, [%r33+14848];
	ld.shared.v2.f64 	{%fd486, %fd487}, [%r7+208];
	ld.shared.v2.f64 	{%fd488, %fd489}, [%r7+464];
	ld.shared.v2.f64 	{%fd490, %fd491}, [%r7+720];
	ld.shared.v2.f64 	{%fd492, %fd493}, [%r7+976];
	ld.shared.v2.f64 	{%fd494, %fd495}, [%r7+1232];
	ld.shared.v2.f64 	{%fd496, %fd497}, [%r7+1488];
	ld.shared.v2.f64 	{%fd498, %fd499}, [%r7+1744];
	ld.shared.v2.f64 	{%fd500, %fd501}, [%r7+2000];
	fma.rn.f64 	%fd502, %fd485, %fd486, %fd477;
	fma.rn.f64 	%fd503, %fd485, %fd488, %fd478;
	fma.rn.f64 	%fd504, %fd485, %fd490, %fd479;
	fma.rn.f64 	%fd505, %fd485, %fd492, %fd480;
	fma.rn.f64 	%fd506, %fd485, %fd494, %fd481;
	fma.rn.f64 	%fd507, %fd485, %fd496, %fd482;
	fma.rn.f64 	%fd508, %fd485, %fd498, %fd483;
	fma.rn.f64 	%fd509, %fd485, %fd500, %fd484;
	ld.shared.f64 	%fd510, [%r33+15104];
	fma.rn.f64 	%fd511, %fd510, %fd487, %fd502;
	fma.rn.f64 	%fd512, %fd510, %fd489, %fd503;
	fma.rn.f64 	%fd513, %fd510, %fd491, %fd504;
	fma.rn.f64 	%fd514, %fd510, %fd493, %fd505;
	fma.rn.f64 	%fd515, %fd510, %fd495, %fd506;
	fma.rn.f64 	%fd516, %fd510, %fd497, %fd507;
	fma.rn.f64 	%fd517, %fd510, %fd499, %fd508;
	fma.rn.f64 	%fd518, %fd510, %fd501, %fd509;
	ld.shared.f64 	%fd519, [%r33+15360];
	ld.shared.v2.f64 	{%fd520, %fd521}, [%r7+224];
	ld.shared.v2.f64 	{%fd522, %fd523}, [%r7+480];
	ld.shared.v2.f64 	{%fd524, %fd525}, [%r7+736];
	ld.shared.v2.f64 	{%fd526, %fd527}, [%r7+992];
	ld.shared.v2.f64 	{%fd528, %fd529}, [%r7+1248];
	ld.shared.v2.f64 	{%fd530, %fd531}, [%r7+1504];
	ld.shared.v2.f64 	{%fd532, %fd533}, [%r7+1760];
	ld.shared.v2.f64 	{%fd534, %fd535}, [%r7+2016];
	fma.rn.f64 	%fd536, %fd519, %fd520, %fd511;
	fma.rn.f64 	%fd537, %fd519, %fd522, %fd512;
	fma.rn.f64 	%fd538, %fd519, %fd524, %fd513;
	fma.rn.f64 	%fd539, %fd519, %fd526, %fd514;
	fma.rn.f64 	%fd540, %fd519, %fd528, %fd515;
	fma.rn.f64 	%fd541, %fd519, %fd530, %fd516;
	fma.rn.f64 	%fd542, %fd519, %fd532, %fd517;
	fma.rn.f64 	%fd543, %fd519, %fd534, %fd518;
	ld.shared.f64 	%fd544, [%r33+15616];
	fma.rn.f64 	%fd545, %fd544, %fd521, %fd536;
	fma.rn.f64 	%fd546, %fd544, %fd523, %fd537;
	fma.rn.f64 	%fd547, %fd544, %fd525, %fd538;
	fma.rn.f64 	%fd548, %fd544, %fd527, %fd539;
	fma.rn.f64 	%fd549, %fd544, %fd529, %fd540;
	fma.rn.f64 	%fd550, %fd544, %fd531, %fd541;
	fma.rn.f64 	%fd551, %fd544, %fd533, %fd542;
	fma.rn.f64 	%fd552, %fd544, %fd535, %fd543;
	ld.shared.f64 	%fd553, [%r33+15872];
	ld.shared.v2.f64 	{%fd554, %fd555}, [%r7+240];
	ld.shared.v2.f64 	{%fd556, %fd557}, [%r7+496];
	ld.shared.v2.f64 	{%fd558, %fd559}, [%r7+752];
	ld.shared.v2.f64 	{%fd560, %fd561}, [%r7+1008];
	ld.shared.v2.f64 	{%fd562, %fd563}, [%r7+1264];
	ld.shared.v2.f64 	{%fd564, %fd565}, [%r7+1520];
	ld.shared.v2.f64 	{%fd566, %fd567}, [%r7+1776];
	ld.shared.v2.f64 	{%fd568, %fd569}, [%r7+2032];
	fma.rn.f64 	%fd570, %fd553, %fd554, %fd545;
	fma.rn.f64 	%fd571, %fd553, %fd556, %fd546;
	fma.rn.f64 	%fd572, %fd553, %fd558, %fd547;
	fma.rn.f64 	%fd573, %fd553, %fd560, %fd548;
	fma.rn.f64 	%fd574, %fd553, %fd562, %fd549;
	fma.rn.f64 	%fd575, %fd553, %fd564, %fd550;
	fma.rn.f64 	%fd576, %fd553, %fd566, %fd551;
	fma.rn.f64 	%fd577, %fd553, %fd568, %fd552;
	ld.shared.f64 	%fd578, [%r33+16128];
	fma.rn.f64 	%fd588, %fd578, %fd555, %fd570;
	fma.rn.f64 	%fd587, %fd578, %fd557, %fd571;
	fma.rn.f64 	%fd589, %fd578, %fd559, %fd572;
	fma.rn.f64 	%fd590, %fd578, %fd561, %fd573;
	fma.rn.f64 	%fd591, %fd578, %fd563, %fd574;
	fma.rn.f64 	%fd592, %fd578, %fd565, %fd575;
	fma.rn.f64 	%fd593, %fd578, %fd567, %fd576;
	fma.rn.f64 	%fd594, %fd578, %fd569, %fd577;
	bar.sync 	0;
	add.s32 	%r39, %r39, 1;
	setp.ne.s32 	%p2, %r39, 0;
	add.s32 	%r38, %r38, 32;
	add.s32 	%r37, %r37, %r11;
	@%p2 bra 	$L__BB0_2;
$L__BB0_3:
	ld.param.u64 	%rd49, [_Z16block_mul_kerneliiPdS_S__param_4];
	cvta.to.global.u64 	%rd37, %rd49;
	add.s32 	%r34, %r1, %r5;
	add.s32 	%r35, %r2, %r4;
	mad.lo.s32 	%r36, %r34, %r18, %r35;
	mul.wide.s32 	%rd38, %r36, 8;
	add.s64 	%rd39, %rd37, %rd38;
	st.global.f64 	[%rd39], %fd588;
	mul.wide.s32 	%rd40, %r18, 8;
	add.s64 	%rd41, %rd39, %rd40;
	st.global.f64 	[%rd41], %fd587;
	add.s64 	%rd42, %rd41, %rd40;
	st.global.f64 	[%rd42], %fd589;
	add.s64 	%rd43, %rd42, %rd40;
	st.global.f64 	[%rd43], %fd590;
	add.s64 	%rd44, %rd43, %rd40;
	st.global.f64 	[%rd44], %fd591;
	add.s64 	%rd45, %rd44, %rd40;
	st.global.f64 	[%rd45], %fd592;
	add.s64 	%rd46, %rd45, %rd40;
	st.global.f64 	[%rd46], %fd593;
	add.s64 	%rd47, %rd46, %rd40;
	st.global.f64 	[%rd47], %fd594;
	ret;

}


// ===== COMPILED SASS (sm_100) =====

	.target	sm_100

	.elftype	@"ET_EXEC"


//--------------------- .note.nv.tkinfo           --------------------------
	.section	.note.nv.tkinfo,"",@"SHT_NOTE"
	.sectionflags	@"SHF_NOTE_NV_TKINFO"
	.tkinfo
        /*0018*/ 	.word	0x00000002
        /*0030*/ 	.string	""
        /*0030*/ 	.string	"ptxas"
        /*0030*/ 	.string	"Cuda compilation tools, release 13.0, V13.0.88"
        /*0030*/ 	.string	"Build cuda_13.0.r13.0/compiler.36424714_0"
        /*0030*/ 	.string	"-arch sm_100 -m 64 "



//--------------------- .note.nv.cuinfo           --------------------------
	.section	.note.nv.cuinfo,"",@"SHT_NOTE"
	.sectionflags	@"SHF_NOTE_NV_CUINFO"
        /*0018*/ 	.short	0x0002
        /*001a*/ 	.short	0x0064
        /*001c*/ 	.short	0x0082
	.zero		2


//--------------------- .nv.info                  --------------------------
	.section	.nv.info,"",@"SHT_CUDA_INFO"
	.align	4


	//----- nvinfo : EIATTR_REGCOUNT
	.align		4
        /*0000*/ 	.byte	0x04, 0x2f
        /*0002*/ 	.short	(.L_1 - .L_0)
	.align		4
.L_0:
        /*0004*/ 	.word	index@(_Z16block_mul_kerneliiPdS_S_)
        /*0008*/ 	.word	0x00000038


	//----- nvinfo : EIATTR_FRAME_SIZE
	.align		4
.L_1:
        /*000c*/ 	.byte	0x04, 0x11
        /*000e*/ 	.short	(.L_3 - .L_2)
	.align		4
.L_2:
        /*0010*/ 	.word	index@(_Z16block_mul_kerneliiPdS_S_)
        /*0014*/ 	.word	0x00000000


	//----- nvinfo : EIATTR_MIN_STACK_SIZE
	.align		4
.L_3:
        /*0018*/ 	.byte	0x04, 0x12
        /*001a*/ 	.short	(.L_5 - .L_4)
	.align		4
.L_4:
        /*001c*/ 	.word	index@(_Z16block_mul_kerneliiPdS_S_)
        /*0020*/ 	.word	0x00000000
.L_5:


//--------------------- .nv.compat                --------------------------
	.section	.nv.compat,"",@"SHT_CUDA_COMPAT_INFO"
	.align	4
        /*0000*/ 	.byte	0x02, 0x09, 0x00, 0x00, 0x02, 0x02, 0x01, 0x00, 0x02, 0x05, 0x05, 0x00, 0x03, 0x07, 0x01, 0x01
        /*0010*/ 	.byte	0x02, 0x03, 0x00, 0x00, 0x02, 0x06, 0x01, 0x00, 0x04, 0x0b, 0x08, 0x00, 0x01, 0x00, 0x00, 0x00
        /*0020*/ 	.byte	0x00, 0x00, 0x00, 0x00


//--------------------- .nv.info._Z16block_mul_kerneliiPdS_S_ --------------------------
	.section	.nv.info._Z16block_mul_kerneliiPdS_S_,"",@"SHT_CUDA_INFO"
	.sectionflags	@""
	.align	4


	//----- nvinfo : EIATTR_CUDA_API_VERSION
	.align		4
        /*0000*/ 	.byte	0x04, 0x37
        /*0002*/ 	.short	(.L_7 - .L_6)
.L_6:
        /*0004*/ 	.word	0x00000082


	//----- nvinfo : EIATTR_KPARAM_INFO
	.align		4
.L_7:
        /*0008*/ 	.byte	0x04, 0x17
        /*000a*/ 	.short	(.L_9 - .L_8)
.L_8:
        /*000c*/ 	.word	0x00000000
        /*0010*/ 	.short	0x0004
        /*0012*/ 	.short	0x0018
        /*0014*/ 	.byte	0x00, 0xf5, 0x21, 0x00


	//----- nvinfo : EIATTR_KPARAM_INFO
	.align		4
.L_9:
        /*0018*/ 	.byte	0x04, 0x17
        /*001a*/ 	.short	(.L_11 - .L_10)
.L_10:
        /*001c*/ 	.word	0x00000000
        /*0020*/ 	.short	0x0003
        /*0022*/ 	.short	0x0010
        /*0024*/ 	.byte	0x00, 0xf5, 0x21, 0x00


	//----- nvinfo : EIATTR_KPARAM_INFO
	.align		4
.L_11:
        /*0028*/ 	.byte	0x04, 0x17
        /*002a*/ 	.short	(.L_13 - .L_12)
.L_12:
        /*002c*/ 	.word	0x00000000
        /*0030*/ 	.short	0x0002
        /*0032*/ 	.short	0x0008
        /*0034*/ 	.byte	0x00, 0xf5, 0x21, 0x00


	//----- nvinfo : EIATTR_KPARAM_INFO
	.align		4
.L_13:
        /*0038*/ 	.byte	0x04, 0x17
        /*003a*/ 	.short	(.L_15 - .L_14)
.L_14:
        /*003c*/ 	.word	0x00000000
        /*0040*/ 	.short	0x0001
        /*0042*/ 	.short	0x0004
        /*0044*/ 	.byte	0x00, 0xf0, 0x11, 0x00


	//----- nvinfo : EIATTR_KPARAM_INFO
	.align		4
.L_15:
        /*0048*/ 	.byte	0x04, 0x17
        /*004a*/ 	.short	(.L_17 - .L_16)
.L_16:
        /*004c*/ 	.word	0x00000000
        /*0050*/ 	.short	0x0000
        /*0052*/ 	.short	0x0000
        /*0054*/ 	.byte	0x00, 0xf0, 0x11, 0x00


	//----- nvinfo : EIATTR_SPARSE_MMA_MASK
	.align		4
.L_17:
        /*0058*/ 	.byte	0x03, 0x50
        /*005a*/ 	.short	0x0000


	//----- nvinfo : EIATTR_MAXREG_COUNT
	.align		4
        /*005c*/ 	.byte	0x03, 0x1b
        /*005e*/ 	.short	0x00ff


	//----- nvinfo : EIATTR_NUM_BARRIERS
	.align		4
        /*0060*/ 	.byte	0x02, 0x4c
        /*0062*/ 	.byte	0x01
	.zero		1


	//----- nvinfo : EIATTR_MERCURY_ISA_VERSION
	.align		4
        /*0064*/ 	.byte	0x03, 0x5f
        /*0066*/ 	.short	0x0101


	//----- nvinfo : EIATTR_VRC_CTA_INIT_COUNT
	.align		4
        /*0068*/ 	.byte	0x02, 0x4a
	.zero		1
	.zero		1


	//----- nvinfo : EIATTR_EXIT_INSTR_OFFSETS
	.align		4
        /*006c*/ 	.byte	0x04, 0x1c
        /*006e*/ 	.short	(.L_19 - .L_18)


	//   ....[0]....
.L_18:
        /*0070*/ 	.word	0x000021f0


	//----- nvinfo : EIATTR_CBANK_PARAM_SIZE
	.align		4
.L_19:
        /*0074*/ 	.byte	0x03, 0x19
        /*0076*/ 	.short	0x0020


	//----- nvinfo : EIATTR_PARAM_CBANK
	.align		4
        /*0078*/ 	.byte	0x04, 0x0a
        /*007a*/ 	.short	(.L_21 - .L_20)
	.align		4
.L_20:
        /*007c*/ 	.word	index@(.nv.constant0._Z16block_mul_kerneliiPdS_S_)
        /*0080*/ 	.short	0x0380
        /*0082*/ 	.short	0x0020


	//----- nvinfo : EIATTR_SW_WAR
	.align		4
.L_21:
        /*0084*/ 	.byte	0x04, 0x36
        /*0086*/ 	.short	(.L_23 - .L_22)
.L_22:
        /*0088*/ 	.word	0x00000008
.L_23:


//--------------------- .nv.callgraph             --------------------------
	.section	.nv.callgraph,"",@"SHT_CUDA_CALLGRAPH"
	.align	4
	.sectionentsize	8
	.align		4
        /*0000*/ 	.word	0x00000000
	.align		4
        /*0004*/ 	.word	0xffffffff
	.align		4
        /*0008*/ 	.word	0x00000000
	.align		4
        /*000c*/ 	.word	0xfffffffe
	.align		4
        /*0010*/ 	.word	0x00000000
	.align		4
        /*0014*/ 	.word	0xfffffffd
	.align		4
        /*0018*/ 	.word	0x00000000
	.align		4
        /*001c*/ 	.word	0xfffffffc


//--------------------- .text._Z16block_mul_kerneliiPdS_S_ --------------------------
	.section	.text._Z16block_mul_kerneliiPdS_S_,"ax",@progbits
	.align	128
        .global         _Z16block_mul_kerneliiPdS_S_
        .type           _Z16block_mul_kerneliiPdS_S_,@function
        .size           _Z16block_mul_kerneliiPdS_S_,(.L_x_3 - _Z16block_mul_kerneliiPdS_S_)
        .other          _Z16block_mul_kerneliiPdS_S_,@"STO_CUDA_ENTRY STV_DEFAULT"
_Z16block_mul_kerneliiPdS_S_:
.text._Z16block_mul_kerneliiPdS_S_:
[----:B------:R-:W-:Y:S01]  /*0000*/  LDC R1, c[0x0][0x37c] ;  /* 0x0000df00ff017b82 */ /* 0x000fe20000000800 */
[----:B------:R-:W0:Y:S07]  /*0010*/  S2R R3, SR_TID.Y ;  /* 0x0000000000037919 */ /* 0x000e2e0000002200 */
[----:B------:R-:W1:Y:S01]  /*0020*/  LDC R2, c[0x0][0x380] ;  /* 0x0000e000ff027b82 */ /* 0x000e620000000800 */
[----:B------:R-:W2:Y:S01]  /*0030*/  LDCU UR5, c[0x0][0x384] ;  /* 0x00007080ff0577ac */ /* 0x000ea20008000800 */
[----:B------:R-:W-:Y:S01]  /*0040*/  CS2R R42, SRZ ;  /* 0x00000000002a7805 */ /* 0x000fe2000001ff00 */
[----:B------:R-:W3:Y:S01]  /*0050*/  S2R R6, SR_CTAID.Y ;  /* 0x0000000000067919 */ /* 0x000ee20000002600 */
[----:B------:R-:W-:-:S02]  /*0060*/  CS2R R32, SRZ ;  /* 0x0000000000207805 */ /* 0x000fc4000001ff00 */
[----:B------:R-:W-:Y:S02]  /*0070*/  CS2R R36, SRZ ;  /* 0x0000000000247805 */ /* 0x000fe4000001ff00 */
[----:B------:R-:W-:Y:S01]  /*0080*/  CS2R R38, SRZ ;  /* 0x0000000000267805 */ /* 0x000fe2000001ff00 */
[----:B------:R-:W3:Y:S01]  /*0090*/  S2R R0, SR_TID.X ;  /* 0x0000000000007919 */ /* 0x000ee20000002100 */
[----:B------:R-:W4:Y:S01]  /*00a0*/  LDC.64 R28, c[0x0][0x398] ;  /* 0x0000e600ff1c7b82 */ /* 0x000f220000000a00 */
[----:B------:R-:W-:Y:S02]  /*00b0*/  CS2R R48, SRZ ;  /* 0x0000000000307805 */ /* 0x000fe4000001ff00 */
[----:B------:R-:W-:Y:S01]  /*00c0*/  CS2R R44, SRZ ;  /* 0x00000000002c7805 */ /* 0x000fe2000001ff00 */
[----:B------:R-:W5:Y:S01]  /*00d0*/  S2R R4, SR_CTAID.X ;  /* 0x0000000000047919 */ /* 0x000f620000002500 */
[----:B------:R-:W-:Y:S02]  /*00e0*/  CS2R R46, SRZ ;  /* 0x00000000002e7805 */ /* 0x000fe4000001ff00 */
[----:B------:R-:W-:Y:S01]  /*00f0*/  CS2R R40, SRZ ;  /* 0x0000000000287805 */ /* 0x000fe2000001ff00 */
[----:B------:R-:W1:Y:S01]  /*0100*/  LDCU.64 UR8, c[0x0][0x358] ;  /* 0x00006b00ff0877ac */ /* 0x000e620008000a00 */
[----:B------:R-:W4:Y:S01]  /*0110*/  S2R R8, SR_TID.Y ;  /* 0x0000000000087919 */ /* 0x000f220000002200 */
[----:B--2---:R-:W-:Y:S01]  /*0120*/  UISETP.GE.AND UP0, UPT, UR5, 0x1, UPT ;  /* 0x000000010500788c */ /* 0x004fe2000bf06270 */
[----:B0-----:R-:W-:-:S02]  /*0130*/  SHF.L.U32 R5, R3, 0x3, RZ ;  /* 0x0000000303057819 */ /* 0x001fc400000006ff */
[----:B---3--:R-:W-:Y:S02]  /*0140*/  LEA R3, R6, R0, 0x5 ;  /* 0x0000000006037211 */ /* 0x008fe400078e28ff */
[----:B-----5:R-:W-:-:S05]  /*0150*/  LEA R5, R4, R5, 0x5 ;  /* 0x0000000504057211 */ /* 0x020fca00078e28ff */
[----:B-1----:R-:W-:-:S04]  /*0160*/  IMAD R3, R5, R2, R3 ;  /* 0x0000000205037224 */ /* 0x002fc800078e0203 */
[----:B----4-:R-:W-:Y:S01]  /*0170*/  IMAD.WIDE R28, R3, 0x8, R28 ;  /* 0x00000008031c7825 */ /* 0x010fe200078e021c */
[----:B------:R-:W-:Y:S01]  /*0180*/  SHF.L.U32 R3, R8, 0x3, RZ ;  /* 0x0000000308037819 */ /* 0x000fe200000006ff */
[----:B------:R-:W-:Y:S06]  /*0190*/  BRA.U !UP0, `(.L_x_0) ;  /* 0x0000001d08d87547 */ /* 0x000fec000b800000 */
[----:B------:R-:W0:Y:S01]  /*01a0*/  LDC R5, c[0x0][0x380] ;  /* 0x0000e000ff057b82 */ /* 0x000e220000000800 */
[----:B------:R-:W-:Y:S01]  /*01b0*/  UMOV UR4, 0x400 ;  /* 0x0000040000047882 */ /* 0x000fe20000000000 */
[----:B------:R-:W-:Y:S02]  /*01c0*/  LEA R3, R4, R3, 0x5 ;  /* 0x0000000304037211 */ /* 0x000fe400078e28ff */
[----:B------:R-:W-:Y:S02]  /*01d0*/  CS2R R40, SRZ ;  /* 0x0000000000287805 */ /* 0x000fe4000001ff00 */
[----:B------:R-:W-:Y:S02]  /*01e0*/  CS2R R46, SRZ ;  /* 0x00000000002e7805 */ /* 0x000fe4000001ff00 */
[----:B------:R-:W-:Y:S02]  /*01f0*/  CS2R R44, SRZ ;  /* 0x00000000002c7805 */ /* 0x000fe4000001ff00 */
[----:B------:R-:W-:-:S02]  /*0200*/  CS2R R48, SRZ ;  /* 0x0000000000307805 */ /* 0x000fc4000001ff00 */
[----:B------:R-:W-:Y:S01]  /*0210*/  CS2R R38, SRZ ;  /* 0x0000000000267805 */ /* 0x000fe2000001ff00 */
[----:B------:R-:W1:Y:S01]  /*0220*/  S2UR UR6, SR_CgaCtaId ;  /* 0x00000000000679c3 */ /* 0x000e620000008800 */
[----:B------:R-:W-:Y:S02]  /*0230*/  CS2R R36, SRZ ;  /* 0x0000000000247805 */ /* 0x000fe4000001ff00 */
[----:B------:R-:W-:Y:S02]  /*0240*/  CS2R R32, SRZ ;  /* 0x0000000000207805 */ /* 0x000fe4000001ff00 */
[----:B------:R-:W-:Y:S01]  /*0250*/  CS2R R42, SRZ ;  /* 0x00000000002a7805 */ /* 0x000fe2000001ff00 */
[----:B------:R-:W-:Y:S02]  /*0260*/  UIADD3 UR5, UPT, UPT, -UR5, URZ, URZ ;  /* 0x000000ff05057290 */ /* 0x000fe4000fffe1ff */
[----:B------:R-:W2:Y:S01]  /*0270*/  LDC.64 R26, c[0x0][0x388] ;  /* 0x0000e200ff1a7b82 */ /* 0x000ea20000000a00 */
[----:B0-----:R-:W-:-:S02]  /*0280*/  IMAD R7, R8, R5, RZ ;  /* 0x0000000508077224 */ /* 0x001fc400078e02ff */
[----:B------:R-:W-:-:S03]  /*0290*/  IMAD R3, R3, R5, R0 ;  /* 0x0000000503037224 */ /* 0x000fc600078e0200 */
[----:B------:R-:W-:Y:S01]  /*02a0*/  LEA R7, R7, R0, 0x3 ;  /* 0x0000000007077211 */ /* 0x000fe200078e18ff */
[----:B-1----:R-:W-:-:S03]  /*02b0*/  ULEA UR4, UR6, UR4, 0x18 ;  /* 0x0000000406047291 */ /* 0x002fc6000f8ec0ff */
[----:B------:R-:W-:Y:S02]  /*02c0*/  LEA R6, R6, R7, 0x5 ;  /* 0x0000000706067211 */ /* 0x000fe400078e28ff */
[C---:B------:R-:W-:Y:S02]  /*02d0*/  LEA R7, R8.reuse, R0, 0x8 ;  /* 0x0000000008077211 */ /* 0x040fe400078e40ff */
[----:B------:R-:W-:Y:S02]  /*02e0*/  LEA R4, R8, UR4, 0xb ;  /* 0x0000000408047c11 */ /* 0x000fe4000f8e58ff */
[----:B------:R-:W-:-:S07]  /*02f0*/  LEA R7, R7, UR4, 0x3 ;  /* 0x0000000407077c11 */ /* 0x000fce000f8e18ff */
.L_x_1:
[----:B------:R-:W0:Y:S02]  /*0300*/  LDC.64 R12, c[0x0][0x390] ;  /* 0x0000e400ff0c7b82 */ /* 0x000e240000000a00 */
[----:B0-----:R-:W-:-:S04]  /*0310*/  IMAD.WIDE R12, R6, 0x8, R12 ;  /* 0x00000008060c7825 */ /* 0x001fc800078e020c */
[C---:B------:R-:W-:Y:S02]  /*0320*/  IMAD.WIDE R10, R5.reuse, 0x8, R12 ;  /* 0x00000008050a7825 */ /* 0x040fe400078e020c */
[----:B------:R-:W3:Y:S02]  /*0330*/  LDG.E.64 R12, desc[UR8][R12.64] ;  /* 0x000000080c0c7981 */ /* 0x000ee4000c1e1b00 */
[C---:B------:R-:W-:Y:S02]  /*0340*/  IMAD.WIDE R14, R5.reuse, 0x8, R10 ;  /* 0x00000008050e7825 */ /* 0x040fe400078e020a */
[----:B------:R-:W4:Y:S02]  /*0350*/  LDG.E.64 R10, desc[UR8][R10.64] ;  /* 0x000000080a0a7981 */ /* 0x000f24000c1e1b00 */
[----:B------:R-:W-:Y:S02]  /*0360*/  IMAD.WIDE R34, R5, 0x8, R14 ;  /* 0x0000000805227825 */ /* 0x000fe400078e020e */
[----:B------:R0:W5:Y:S02]  /*0370*/  LDG.E.64 R8, desc[UR8][R14.64] ;  /* 0x000000080e087981 */ /* 0x000164000c1e1b00 */
[----:B--2---:R-:W-:-:S04]  /*0380*/  IMAD.WIDE R20, R3, 0x8, R26 ;  /* 0x0000000803147825 */ /* 0x004fc800078e021a */
[C---:B------:R-:W-:Y:S01]  /*0390*/  IMAD.WIDE R16, R5.reuse, 0x8, R34 ;  /* 0x0000000805107825 */ /* 0x040fe200078e0222 */
[----:B------:R1:W2:Y:S03]  /*03a0*/  LDG.E.64 R50, desc[UR8][R20.64] ;  /* 0x0000000814327981 */ /* 0x0002a6000c1e1b00 */
[C---:B------:R-:W-:Y:S01]  /*03b0*/  IMAD.WIDE R18, R5.reuse, 0x10, R26 ;  /* 0x0000001005127825 */ /* 0x040fe200078e021a */
[----:B------:R-:W2:Y:S03]  /*03c0*/  LDG.E.64 R34, desc[UR8][R34.64] ;  /* 0x0000000822227981 */ /* 0x000ea6000c1e1b00 */
[C---:B------:R-:W-:Y:S02]  /*03d0*/  IMAD.WIDE R22, R5.reuse, 0x8, R16 ;  /* 0x0000000805167825 */ /* 0x040fe400078e0210 */
[----:B------:R-:W2:Y:S02]  /*03e0*/  LDG.E.64 R16, desc[UR8][R16.64] ;  /* 0x0000000810107981 */ /* 0x000ea4000c1e1b00 */
[----:B------:R-:W-:-:S02]  /*03f0*/  IMAD.WIDE R24, R5, 0x8, R22 ;  /* 0x0000000805187825 */ /* 0x000fc400078e0216 */
[----:B------:R-:W2:Y:S02]  /*0400*/  LDG.E.64 R22, desc[UR8][R22.64] ;  /* 0x0000000816167981 */ /* 0x000ea4000c1e1b00 */
[----:B0-----:R-:W-:-:S04]  /*0410*/  IMAD.WIDE R14, R5, 0x18, R26 ;  /* 0x00000018050e7825 */ /* 0x001fc800078e021a */
[C---:B------:R-:W-:Y:S02]  /*0420*/  IMAD.WIDE R30, R5.reuse, 0x8, R24 ;  /* 0x00000008051e7825 */ /* 0x040fe400078e0218 */
[----:B------:R-:W2:Y:S02]  /*0430*/  LDG.E.64 R24, desc[UR8][R24.64] ;  /* 0x0000000818187981 */ /* 0x000ea4000c1e1b00 */
[----:B-1----:R-:W-:Y:S02]  /*0440*/  IMAD.WIDE R20, R5, 0x8, R20 ;  /* 0x0000000805147825 */ /* 0x002fe400078e0214 */
[----:B------:R-:W2:Y:S02]  /*0450*/  LDG.E.64 R30, desc[UR8][R30.64] ;  /* 0x000000081e1e7981 */ /* 0x000ea4000c1e1b00 */
[C---:B------:R-:W-:Y:S02]  /*0460*/  IMAD.WIDE R18, R3.reuse, 0x8, R18 ;  /* 0x0000000803127825 */ /* 0x040fe400078e0212 */
[----:B------:R-:W2:Y:S02]  /*0470*/  LDG.E.64 R20, desc[UR8][R20.64] ;  /* 0x0000000814147981 */ /* 0x000ea4000c1e1b00 */
[----:B------:R-:W-:-:S02]  /*0480*/  IMAD.WIDE R14, R3, 0x8, R14 ;  /* 0x00000008030e7825 */ /* 0x000fc400078e020e */
[----:B------:R-:W2:Y:S04]  /*0490*/  LDG.E.64 R18, desc[UR8][R18.64] ;  /* 0x0000000812127981 */ /* 0x000ea8000c1e1b00 */
[----:B---3--:R0:W-:Y:S04]  /*04a0*/  STS.64 [R7+0x2000], R12 ;  /* 0x0020000c07007388 */ /* 0x0081e80000000a00 */
[----:B----4-:R1:W-:Y:S04]  /*04b0*/  STS.64 [R7+0x2100], R10 ;  /* 0x0021000a07007388 */ /* 0x0103e80000000a00 */
[----:B-----5:R3:W-:Y:S01]  /*04c0*/  STS.64 [R7+0x2200], R8 ;  /* 0x0022000807007388 */ /* 0x0207e20000000a00 */
[----:B0-----:R-:W-:-:S04]  /*04d0*/  IMAD.WIDE R12, R5, 0x28, R26 ;  /* 0x00000028050c7825 */ /* 0x001fc800078e021a */
[----:B-1----:R-:W-:-:S04]  /*04e0*/  IMAD.WIDE R10, R5, 0x30, R26 ;  /* 0x00000030050a7825 */ /* 0x002fc800078e021a */
[----:B---3--:R-:W-:Y:S01]  /*04f0*/  IMAD.WIDE R8, R5, 0x20, R26 ;  /* 0x0000002005087825 */ /* 0x008fe200078e021a */
[----:B--2---:R0:W-:Y:S03]  /*0500*/  STS.64 [R7+0x2400], R16 ;  /* 0x0024001007007388 */ /* 0x0041e60000000a00 */
[----:B------:R-:W-:-:S04]  /*0510*/  IMAD.WIDE R10, R3, 0x8, R10 ;  /* 0x00000008030a7825 */ /* 0x000fc800078e020a */
[C---:B------:R-:W-:Y:S01]  /*0520*/  IMAD.WIDE R8, R3.reuse, 0x8, R8 ;  /* 0x0000000803087825 */ /* 0x040fe200078e0208 */
[----:B------:R1:W-:Y:S03]  /*0530*/  STS.64 [R7+0x2500], R22 ;  /* 0x0025001607007388 */ /* 0x0003e60000000a00 */
[----:B------:R-:W-:Y:S01]  /*0540*/  IMAD.WIDE R12, R3, 0x8, R12 ;  /* 0x00000008030c7825 */ /* 0x000fe200078e020c */
[----:B------:R2:W-:Y:S03]  /*0550*/  STS.64 [R7], R50 ;  /* 0x0000003207007388 */ /* 0x0005e60000000a00 */
[----:B0-----:R-:W-:Y:S01]  /*0560*/  IMAD.WIDE R16, R5, 0x38, R26 ;  /* 0x0000003805107825 */ /* 0x001fe200078e021a */
[----:B------:R-:W3:Y:S04]  /*0570*/  LDG.E.64 R52, desc[UR8][R12.64] ;  /* 0x000000080c347981 */ /* 0x000ee8000c1e1b00 */
[----:B-1----:R-:W4:Y:S01]  /*0580*/  LDG.E.64 R22, desc[UR8][R14.64] ;  /* 0x000000080e167981 */ /* 0x002f22000c1e1b00 */
[----:B------:R-:W-:-:S03]  /*0590*/  IMAD.WIDE R16, R3, 0x8, R16 ;  /* 0x0000000803107825 */ /* 0x000fc600078e0210 */
[----:B--2---:R-:W2:Y:S04]  /*05a0*/  LDG.E.64 R50, desc[UR8][R8.64] ;  /* 0x0000000808327981 */ /* 0x004ea8000c1e1b00 */
[----:B------:R-:W5:Y:S04]  /*05b0*/  LDG.E.64 R10, desc[UR8][R10.64] ;  /* 0x000000080a0a7981 */ /* 0x000f68000c1e1b00 */
[----:B------:R-:W5:Y:S04]  /*05c0*/  LDG.E.64 R16, desc[UR8][R16.64] ;  /* 0x0000000810107981 */ /* 0x000f68000c1e1b00 */
[----:B------:R0:W-:Y:S04]  /*05d0*/  STS.64 [R7+0x2300], R34 ;  /* 0x0023002207007388 */ /* 0x0001e80000000a00 */
[----:B------:R1:W-:Y:S04]  /*05e0*/  STS.64 [R7+0x2600], R24 ;  /* 0x0026001807007388 */ /* 0x0003e80000000a00 */
[----:B------:R-:W-:Y:S04]  /*05f0*/  STS.64 [R7+0x2700], R30 ;  /* 0x0027001e07007388 */ /* 0x000fe80000000a00 */
[----:B------:R-:W-:Y:S04]  /*0600*/  STS.64 [R7+0x100], R20 ;  /* 0x0001001407007388 */ /* 0x000fe80000000a00 */
[----:B------:R-:W-:Y:S01]  /*0610*/  STS.64 [R7+0x200], R18 ;  /* 0x0002001207007388 */ /* 0x000fe20000000a00 */
[----:B0-----:R-:W-:-:S02]  /*0620*/  LEA R34, R0, UR4, 0x3 ;  /* 0x0000000400227c11 */ /* 0x001fc4000f8e18ff */
[----:B-1----:R-:W-:Y:S01]  /*0630*/  LEA R24, R0, UR4, 0x3 ;  /* 0x0000000400187c11 */ /* 0x002fe2000f8e18ff */
[----:B---3--:R-:W-:Y:S04]  /*0640*/  STS.64 [R7+0x500], R52 ;  /* 0x0005003407007388 */ /* 0x008fe80000000a00 */
[----:B----4-:R-:W-:Y:S04]  /*0650*/  STS.64 [R7+0x300], R22 ;  /* 0x0003001607007388 */ /* 0x010fe80000000a00 */
[----:B--2---:R-:W-:Y:S04]  /*0660*/  STS.64 [R7+0x400], R50 ;  /* 0x0004003207007388 */ /* 0x004fe80000000a00 */
[----:B-----5:R-:W-:Y:S04]  /*0670*/  STS.64 [R7+0x600], R10 ;  /* 0x0006000a07007388 */ /* 0x020fe80000000a00 */
[----:B------:R-:W-:Y:S01]  /*0680*/  STS.64 [R7+0x700], R16 ;  /* 0x0007001007007388 */ /* 0x000fe20000000a00 */
[----:B------:R-:W-:Y:S06]  /*0690*/  BAR.SYNC.DEFER_BLOCKING 0x0 ;  /* 0x0000000000007b1d */ /* 0x000fec0000010000 */
[----:B------:R-:W-:Y:S04]  /*06a0*/  LDS.64 R34, [R34+0x2000] ;  /* 0x0020000022227984 */ /* 0x000fe80000000a00 */
[----:B------:R-:W0:Y:S04]  /*06b0*/  LDS.128 R12, [R4] ;  /* 0x00000000040c7984 */ /* 0x000e280000000c00 */
[----:B------:R-:W1:Y:S04]  /*06c0*/  LDS.64 R30, [R24+0x2100] ;  /* 0x00210000181e7984 */ /* 0x000e680000000a00 */
[----:B------:R-:W2:Y:S04]  /*06d0*/  LDS.128 R8, [R4+0x100] ;  /* 0x0001000004087984 */ /* 0x000ea80000000c00 */
[----:B------:R-:W3:Y:S04]  /*06e0*/  LDS.128 R16, [R4+0x300] ;  /* 0x0003000004107984 */ /* 0x000ee80000000c00 */
[----:B------:R-:W-:Y:S01]  /*06f0*/  LDS.128 R20, [R4+0x400] ;  /* 0x0004000004147984 */ /* 0x000fe20000000c00 */
[----:B0-----:R-:W-:-:S08]  /*0700*/  DFMA R32, R34, R12, R32 ;  /* 0x0000000c2220722b */ /* 0x001fd00000000020 */
[----:B-1----:R-:W-:Y:S01]  /*0710*/  DFMA R32, R14, R30, R32 ;  /* 0x0000001e0e20722b */ /* 0x002fe20000000020 */
[----:B------:R-:W0:Y:S01]  /*0720*/  LDS.128 R12, [R4+0x200] ;  /* 0x00020000040c7984 */ /* 0x000e220000000c00 */
[C---:B--2---:R-:W-:Y:S02]  /*0730*/  DFMA R42, R34.reuse, R8, R42 ;  /* 0x00000008222a722b */ /* 0x044fe4000000002a */
[----:B---3--:R-:W-:-:S06]  /*0740*/  DFMA R38, R34, R16, R38 ;  /* 0x000000102226722b */ /* 0x008fcc0000000026 */
[-C--:B------:R-:W-:Y:S02]  /*0750*/  DFMA R42, R10, R30.reuse, R42 ;  /* 0x0000001e0a2a722b */ /* 0x080fe4000000002a */
[----:B------:R-:W-:Y:S01]  /*0760*/  DFMA R38, R18, R30, R38 ;  /* 0x0000001e1226722b */ /* 0x000fe20000000026 */
[----:B------:R-:W1:Y:S04]  /*0770*/  LDS.128 R8, [R4+0x500] ;  /* 0x0005000004087984 */ /* 0x000e680000000c00 */
[----:B------:R-:W2:Y:S01]  /*0780*/  LDS.128 R16, [R4+0x700] ;  /* 0x0007000004107984 */ /* 0x000ea20000000c00 */
[----:B0-----:R-:W-:-:S08]  /*0790*/  DFMA R36, R34, R12, R36 ;  /* 0x0000000c2224722b */ /* 0x001fd00000000024 */
[----:B------:R-:W-:Y:S01]  /*07a0*/  DFMA R36, R14, R30, R36 ;  /* 0x0000001e0e24722b */ /* 0x000fe20000000024 */
[----:B------:R-:W0:Y:S01]  /*07b0*/  LDS.128 R12, [R4+0x600] ;  /* 0x00060000040c7984 */ /* 0x000e220000000c00 */
[C---:B------:R-:W-:Y:S02]  /*07c0*/  DFMA R48, R34.reuse, R20, R48 ;  /* 0x000000142230722b */ /* 0x040fe40000000030 */
[C---:B-1----:R-:W-:Y:S02]  /*07d0*/  DFMA R8, R34.reuse, R8, R44 ;  /* 0x000000082208722b */ /* 0x042fe4000000002c */
[----:B--2---:R-:W-:-:S04]  /*07e0*/  DFMA R16, R34, R16, R40 ;  /* 0x000000102210722b */ /* 0x004fc80000000028 */
[----:B------:R-:W-:Y:S01]  /*07f0*/  DFMA R48, R22, R30, R48 ;  /* 0x0000001e1630722b */ /* 0x000fe20000000030 */
[----:B------:R-:W-:Y:S01]  /*0800*/  LDS.128 R20, [R4+0x10] ;  /* 0x0000100004147984 */ /* 0x000fe20000000c00 */
[----:B0-----:R-:W-:-:S03]  /*0810*/  DFMA R12, R34, R12, R46 ;  /* 0x0000000c220c722b */ /* 0x001fc6000000002e */
[----:B------:R-:W0:Y:S01]  /*0820*/  LDS.64 R34, [R24+0x2200] ;  /* 0x0022000018227984 */ /* 0x000e220000000a00 */
[-C--:B------:R-:W-:Y:S02]  /*0830*/  DFMA R40, R10, R30.reuse, R8 ;  /* 0x0000001e0a28722b */ /* 0x080fe40000000008 */
[-C--:B------:R-:W-:Y:S01]  /*0840*/  DFMA R46, R18, R30.reuse, R16 ;  /* 0x0000001e122e722b */ /* 0x080fe20000000010 */
[----:B------:R-:W1:Y:S01]  /*0850*/  LDS.128 R8, [R4+0x110] ;  /* 0x0001100004087984 */ /* 0x000e620000000c00 */
[----:B------:R-:W-:-:S03]  /*0860*/  DFMA R44, R14, R30, R12 ;  /* 0x0000001e0e2c722b */ /* 0x000fc6000000000c */
[----:B------:R-:W2:Y:S04]  /*0870*/  LDS.128 R12, [R4+0x210] ;  /* 0x00021000040c7984 */ /* 0x000ea80000000c00 */
[----:B------:R-:W3:Y:S01]  /*0880*/  LDS.128 R16, [R4+0x310] ;  /* 0x0003100004107984 */ /* 0x000ee20000000c00 */
[----:B0-----:R-:W-:-:S03]  /*0890*/  DFMA R20, R34, R20, R32 ;  /* 0x000000142214722b */ /* 0x001fc60000000020 */
[----:B------:R-:W0:Y:S01]  /*08a0*/  LDS.64 R32, [R24+0x2300] ;  /* 0x0023000018207984 */ /* 0x000e220000000a00 */
[C---:B-1----:R-:W-:Y:S02]  /*08b0*/  DFMA R42, R34.reuse, R8, R42 ;  /* 0x00000008222a722b */ /* 0x042fe4000000002a */
[C---:B--2---:R-:W-:Y:S02]  /*08c0*/  DFMA R36, R34.reuse, R12, R36 ;  /* 0x0000000c2224722b */ /* 0x044fe40000000024 */
[----:B---3--:R-:W-:Y:S02]  /*08d0*/  DFMA R38, R34, R16, R38 ;  /* 0x000000102226722b */ /* 0x008fe40000000026 */
[-C--:B0-----:R-:W-:Y:S01]  /*08e0*/  DFMA R30, R22, R32.reuse, R20 ;  /* 0x00000020161e722b */ /* 0x081fe20000000014 */
[----:B------:R-:W0:Y:S01]  /*08f0*/  LDS.128 R20, [R4+0x410] ;  /* 0x0004100004147984 */ /* 0x000e220000000c00 */
[-C--:B------:R-:W-:Y:S02]  /*0900*/  DFMA R42, R10, R32.reuse, R42 ;  /* 0x000000200a2a722b */ /* 0x080fe4000000002a */
[-C--:B------:R-:W-:Y:S01]  /*0910*/  DFMA R36, R14, R32.reuse, R36 ;  /* 0x000000200e24722b */ /* 0x080fe20000000024 */
[----:B------:R-:W1:Y:S01]  /*0920*/  LDS.128 R8, [R4+0x710] ;  /* 0x0007100004087984 */ /* 0x000e620000000c00 */
[----:B------:R-:W-:-:S03]  /*0930*/  DFMA R38, R18, R32, R38 ;  /* 0x000000201226722b */ /* 0x000fc60000000026 */
[----:B------:R-:W2:Y:S04]  /*0940*/  LDS.128 R16, [R4+0x510] ;  /* 0x0005100004107984 */ /* 0x000ea80000000c00 */
[----:B------:R-:W3:Y:S01]  /*0950*/  LDS.128 R12, [R4+0x610] ;  /* 0x00061000040c7984 */ /* 0x000ee20000000c00 */
[C---:B0-----:R-:W-:Y:S02]  /*0960*/  DFMA R48, R34.reuse, R20, R48 ;  /* 0x000000142230722b */ /* 0x041fe40000000030 */
[C---:B-1----:R-:W-:Y:S02]  /*0970*/  DFMA R46, R34.reuse, R8, R46 ;  /* 0x00000008222e722b */ /* 0x042fe4000000002e */
[----:B--2---:R-:W-:-:S04]  /*0980*/  DFMA R40, R34, R16, R40 ;  /* 0x000000102228722b */ /* 0x004fc80000000028 */
[----:B------:R-:W-:Y:S02]  /*0990*/  DFMA R48, R22, R32, R48 ;  /* 0x000000201630722b */ /* 0x000fe40000000030 */
[----:B---3--:R-:W-:Y:S01]  /*09a0*/  DFMA R44, R34, R12, R44 ;  /* 0x0000000c222c722b */ /* 0x008fe2000000002c */
[----:B------:R-:W-:Y:S04]  /*09b0*/  LDS.128 R20, [R4+0x20] ;  /* 0x0000200004147984 */ /* 0x000fe80000000c00 */
        /* <DEDUP_REMOVED lines=13> */
[----:B------:R-:W0:Y:S03]  /*0a90*/  LDS.128 R20, [R4+0x420] ;  /* 0x0004200004147984 */ /* 0x000e260000000c00 */
[----:B------:R-:W-:-:S02]  /*0aa0*/  DFMA R42, R14, R30, R42 ;  /* 0x0000001e0e2a722b */ /* 0x000fc4000000002a */
        /* <DEDUP_REMOVED lines=297> */
[----:B------:R-:W0:Y:S02]  /*1d40*/  LDS.64 R34, [R24+0x3c00] ;  /* 0x003c000018227984 */ /* 0x000e240000000a00 */
[----:B0-----:R-:W-:Y:S02]  /*1d50*/  DFMA R20, R34, R20, R30 ;  /* 0x000000142214722b */ /* 0x001fe4000000001e */
[----:B------:R-:W0:Y:S01]  /*1d60*/  LDS.64 R30, [R24+0x3d00] ;  /* 0x003d0000181e7984 */ /* 0x000e220000000a00 */
[----:B------:R-:W-:-:S02]  /*1d70*/  DFMA R40, R18, R32, R40 ;  /* 0x000000201228722b */ /* 0x000fc40000000028 */
[-C--:B------:R-:W-:Y:S01]  /*1d80*/  DFMA R44, R14, R32.reuse, R44 ;  /* 0x000000200e2c722b */ /* 0x080fe2000000002c */
[----:B------:R-:W1:Y:S01]  /*1d90*/  LDS.128 R16, [R4+0x2e0] ;  /* 0x0002e00004107984 */ /* 0x000e620000000c00 */
[----:B------:R-:W-:-:S03]  /*1da0*/  DFMA R46, R10, R32, R46 ;  /* 0x000000200a2e722b */ /* 0x000fc6000000002e */
[----:B------:R-:W2:Y:S04]  /*1db0*/  LDS.128 R12, [R4+0x1e0] ;  /* 0x0001e000040c7984 */ /* 0x000ea80000000c00 */
[----:B------:R-:W-:Y:S01]  /*1dc0*/  LDS.128 R8, [R4+0x4e0] ;  /* 0x0004e00004087984 */ /* 0x000fe20000000c00 */
[----:B0-----:R-:W-:-:S03]  /*1dd0*/  DFMA R32, R22, R30, R20 ;  /* 0x0000001e1620722b */ /* 0x001fc60000000014 */
[----:B------:R-:W0:Y:S01]  /*1de0*/  LDS.128 R20, [R4+0x3e0] ;  /* 0x0003e00004147984 */ /* 0x000e220000000c00 */
[C---:B-1----:R-:W-:Y:S02]  /*1df0*/  DFMA R36, R34.reuse, R16, R36 ;  /* 0x000000102224722b */ /* 0x042fe40000000024 */
[----:B--2---:R-:W-:-:S06]  /*1e00*/  DFMA R42, R34, R12, R42 ;  /* 0x0000000c222a722b */ /* 0x004fcc000000002a */
[-C--:B------:R-:W-:Y:S01]  /*1e10*/  DFMA R36, R18, R30.reuse, R36 ;  /* 0x0000001e1224722b */ /* 0x080fe20000000024 */
[----:B------:R-:W1:Y:S01]  /*1e20*/  LDS.128 R16, [R4+0x6e0] ;  /* 0x0006e00004107984 */ /* 0x000e620000000c00 */
[----:B------:R-:W-:-:S03]  /*1e30*/  DFMA R42, R14, R30, R42 ;  /* 0x0000001e0e2a722b */ /* 0x000fc6000000002a */
[----:B------:R-:W2:Y:S01]  /*1e40*/  LDS.128 R12, [R4+0x7e0] ;  /* 0x0007e000040c7984 */ /* 0x000ea20000000c00 */
[----:B0-----:R-:W-:-:S08]  /*1e50*/  DFMA R38, R34, R20, R38 ;  /* 0x000000142226722b */ /* 0x001fd00000000026 */
[----:B------:R-:W-:Y:S01]  /*1e60*/  DFMA R38, R22, R30, R38 ;  /* 0x0000001e1626722b */ /* 0x000fe20000000026 */
[----:B------:R-:W0:Y:S01]  /*1e70*/  LDS.128 R20, [R4+0x5e0] ;  /* 0x0005e00004147984 */ /* 0x000e220000000c00 */
[C---:B------:R-:W-:Y:S02]  /*1e80*/  DFMA R48, R34.reuse, R8, R48 ;  /* 0x000000082230722b */ /* 0x040fe40000000030 */
[C---:B-1----:R-:W-:Y:S02]  /*1e90*/  DFMA R16, R34.reuse, R16, R44 ;  /* 0x000000102210722b */ /* 0x042fe4000000002c */
[----:B--2---:R-:W-:-:S04]  /*1ea0*/  DFMA R12, R34, R12, R46 ;  /* 0x0000000c220c722b */ /* 0x004fc8000000002e */
[-C--:B------:R-:W-:Y:S02]  /*1eb0*/  DFMA R48, R10, R30.reuse, R48 ;  /* 0x0000001e0a30722b */ /* 0x080fe40000000030 */
[----:B------:R-:W-:Y:S01]  /*1ec0*/  DFMA R46, R18, R30, R16 ;  /* 0x0000001e122e722b */ /* 0x000fe20000000010 */
[----:B------:R-:W-:Y:S04]  /*1ed0*/  LDS.128 R8, [R4+0xf0] ;  /* 0x0000f00004087984 */ /* 0x000fe80000000c00 */
[----:B------:R-:W-:Y:S01]  /*1ee0*/  LDS.128 R16, [R4+0x1f0] ;  /* 0x0001f00004107984 */ /* 0x000fe20000000c00 */
[----:B0-----:R-:W-:-:S03]  /*1ef0*/  DFMA R20, R34, R20, R40 ;  /* 0x000000142214722b */ /* 0x001fc60000000028 */
[----:B------:R-:W0:Y:S04]  /*1f00*/  LDS.64 R34, [R24+0x3e00] ;  /* 0x003e000018227984 */ /* 0x000e280000000a00 */
[----:B------:R-:W-:Y:S01]  /*1f10*/  LDS.64 R40, [R24+0x3f00] ;  /* 0x003f000018287984 */ /* 0x000fe20000000a00 */
[-C--:B------:R-:W-:Y:S02]  /*1f20*/  DFMA R44, R22, R30.reuse, R20 ;  /* 0x0000001e162c722b */ /* 0x080fe40000000014 */
[----:B------:R-:W-:Y:S01]  /*1f30*/  DFMA R30, R14, R30, R12 ;  /* 0x0000001e0e1e722b */ /* 0x000fe2000000000c */
[----:B------:R-:W1:Y:S04]  /*1f40*/  LDS.128 R20, [R4+0x3f0] ;  /* 0x0003f00004147984 */ /* 0x000e680000000c00 */
[----:B------:R-:W2:Y:S01]  /*1f50*/  LDS.128 R12, [R4+0x2f0] ;  /* 0x0002f000040c7984 */ /* 0x000ea20000000c00 */
[----:B0-----:R-:W-:-:S02]  /*1f60*/  DFMA R32, R34, R8, R32 ;  /* 0x000000082220722b */ /* 0x001fc40000000020 */
[C---:B------:R-:W-:Y:S02]  /*1f70*/  DFMA R42, R34.reuse, R16, R42 ;  /* 0x00000010222a722b */ /* 0x040fe4000000002a */
[C---:B-1----:R-:W-:Y:S02]  /*1f80*/  DFMA R38, R34.reuse, R20, R38 ;  /* 0x000000142226722b */ /* 0x042fe40000000026 */
[----:B--2---:R-:W-:Y:S02]  /*1f90*/  DFMA R36, R34, R12, R36 ;  /* 0x0000000c2224722b */ /* 0x004fe40000000024 */
[-C--:B------:R-:W-:Y:S02]  /*1fa0*/  DFMA R32, R10, R40.reuse, R32 ;  /* 0x000000280a20722b */ /* 0x080fe40000000020 */
[-C--:B------:R-:W-:Y:S01]  /*1fb0*/  DFMA R42, R18, R40.reuse, R42 ;  /* 0x00000028122a722b */ /* 0x080fe2000000002a */
[----:B------:R-:W0:Y:S01]  /*1fc0*/  LDS.128 R8, [R4+0x4f0] ;  /* 0x0004f00004087984 */ /* 0x000e220000000c00 */
[----:B------:R-:W-:-:S02]  /*1fd0*/  DFMA R38, R22, R40, R38 ;  /* 0x000000281626722b */ /* 0x000fc40000000026 */
[----:B------:R-:W-:Y:S01]  /*1fe0*/  DFMA R36, R14, R40, R36 ;  /* 0x000000280e24722b */ /* 0x000fe20000000024 */
[----:B------:R-:W1:Y:S04]  /*1ff0*/  LDS.128 R16, [R4+0x6f0] ;  /* 0x0006f00004107984 */ /* 0x000e680000000c00 */
[----:B------:R-:W2:Y:S04]  /*2000*/  LDS.128 R12, [R4+0x5f0] ;  /* 0x0005f000040c7984 */ /* 0x000ea80000000c00 */
[----:B------:R-:W3:Y:S01]  /*2010*/  LDS.128 R20, [R4+0x7f0] ;  /* 0x0007f00004147984 */ /* 0x000ee20000000c00 */
[----:B------:R-:W-:-:S04]  /*2020*/  UIADD3 UR5, UPT, UPT, UR5, 0x1, URZ ;  /* 0x0000000105057890 */ /* 0x000fc8000fffe0ff */
[----:B------:R-:W-:Y:S01]  /*2030*/  UISETP.NE.AND UP0, UPT, UR5, URZ, UPT ;  /* 0x000000ff0500728c */ /* 0x000fe2000bf05270 */
[----:B------:R-:W-:Y:S02]  /*2040*/  IADD3 R3, PT, PT, R3, 0x20, RZ ;  /* 0x0000002003037810 */ /* 0x000fe40007ffe0ff */
[----:B------:R-:W-:Y:S01]  /*2050*/  LEA R6, R5, R6, 0x5 ;  /* 0x0000000605067211 */ /* 0x000fe200078e28ff */
[C---:B0-----:R-:W-:Y:S02]  /*2060*/  DFMA R48, R34.reuse, R8, R48 ;  /* 0x000000082230722b */ /* 0x041fe40000000030 */
[C---:B-1----:R-:W-:Y:S02]  /*2070*/  DFMA R46, R34.reuse, R16, R46 ;  /* 0x00000010222e722b */ /* 0x042fe4000000002e */
[C---:B--2---:R-:W-:Y:S02]  /*2080*/  DFMA R44, R34.reuse, R12, R44 ;  /* 0x0000000c222c722b */ /* 0x044fe4000000002c */
[----:B---3--:R-:W-:-:S02]  /*2090*/  DFMA R20, R34, R20, R30 ;  /* 0x000000142214722b */ /* 0x008fc4000000001e */
[----:B------:R-:W-:-:S04]  /*20a0*/  DFMA R48, R10, R40, R48 ;  /* 0x000000280a30722b */ /* 0x000fc80000000030 */
[-C--:B------:R-:W-:Y:S02]  /*20b0*/  DFMA R44, R14, R40.reuse, R44 ;  /* 0x000000280e2c722b */ /* 0x080fe4000000002c */
[-C--:B------:R-:W-:Y:S02]  /*20c0*/  DFMA R46, R18, R40.reuse, R46 ;  /* 0x00000028122e722b */ /* 0x080fe4000000002e */
[----:B------:R-:W-:Y:S01]  /*20d0*/  DFMA R40, R22, R40, R20 ;  /* 0x000000281628722b */ /* 0x000fe20000000014 */
[----:B------:R-:W-:Y:S06]  /*20e0*/  BAR.SYNC.DEFER_BLOCKING 0x0 ;  /* 0x0000000000007b1d */ /* 0x000fec0000010000 */
[----:B------:R-:W-:Y:S05]  /*20f0*/  BRA.U UP0, `(.L_x_1) ;  /* 0xffffffe100807547 */ /* 0x000fea000b83ffff */
.L_x_0:
[C---:B------:R-:W-:Y:S01]  /*2100*/  IMAD.WIDE R4, R2.reuse, 0x8, R28 ;  /* 0x0000000802047825 */ /* 0x040fe200078e021c */
[----:B------:R-:W-:Y:S04]  /*2110*/  STG.E.64 desc[UR8][R28.64], R32 ;  /* 0x000000201c007986 */ /* 0x000fe8000c101b08 */
[----:B------:R-:W-:Y:S01]  /*2120*/  STG.E.64 desc[UR8][R4.64], R42 ;  /* 0x0000002a04007986 */ /* 0x000fe2000c101b08 */
[----:B------:R-:W-:-:S05]  /*2130*/  IMAD.WIDE R6, R2, 0x8, R4 ;  /* 0x0000000802067825 */ /* 0x000fca00078e0204 */
        /* <DEDUP_REMOVED lines=11> */
[----:B------:R-:W-:Y:S05]  /*21f0*/  EXIT ;  /* 0x000000000000794d */ /* 0x000fea0003800000 */
.L_x_2:
[----:B------:R-:W-:-:S00]  /*2200*/  BRA `(.L_x_2) ;  /* 0xfffffffc00fc7947 */ /* 0x000fc0000383ffff */
[----:B------:R-:W-:-:S00]  /*2210*/  NOP ;  /* 0x0000000000007918 */ /* 0x000fc00000000000 */
        /* <DEDUP_REMOVED lines=14> */
.L_x_3:


//--------------------- .nv.shared._Z16block_mul_kerneliiPdS_S_ --------------------------
	.section	.nv.shared._Z16block_mul_kerneliiPdS_S_,"aw",@nobits
	.sectionflags	@""
	.align	16
	.zero		1024


//--------------------- .nv.shared.reserved.0     --------------------------
	.section	.nv.shared.reserved.0,"aw",@nobits
	.weak		__nv_reservedSMEM_offset_0_alias
	.size		__nv_reservedSMEM_offset_0_alias, 0, 64
	.other		__nv_reservedSMEM_offset_0_alias,@"STO_CUDA_RESERVED_SHARED STV_DEFAULT"
__nv_reservedSMEM_offset_0_alias:
	.zero		0
	.zero		64


//--------------------- .nv.constant0._Z16block_mul_kerneliiPdS_S_ --------------------------
	.section	.nv.constant0._Z16block_mul_kerneliiPdS_S_,"a",@progbits
	.sectionflags	@""
	.align	4
.nv.constant0._Z16block_mul_kerneliiPdS_S_:
	.zero		928


//--------------------- SYMBOLS --------------------------

	.type		.nv.reservedSmem.offset0,@object
	.size		.nv.reservedSmem.offset0,0x4
	.type		.nv.reservedSmem.cap,@object
	.size		.nv.reservedSmem.cap,0x4
